	.headerflags	@"EF_CUDA_TEXMODE_UNIFIED EF_CUDA_64BIT_ADDRESS EF_CUDA_ACCELERATORS EF_CUDA_SM90 EF_CUDA_VIRTUAL_SM(EF_CUDA_SM90)"
	.elftype	@"ET_EXEC"


//--------------------- .nv.info                  --------------------------
	.section	.nv.info,"",@"SHT_CUDA_INFO"
	.align	4


	//----- nvinfo : EIATTR_REGCOUNT
	.align		4
        /*0000*/ 	.byte	0x04, 0x2f
        /*0002*/ 	.short	(.L_1 - .L_0)
	.align		4
.L_0:
        /*0004*/ 	.word	index@(triton_red_fused_div_mse_loss_30)
        /*0008*/ 	.word	0x0000001f


	//----- nvinfo : EIATTR_MIN_STACK_SIZE
	.align		4
.L_1:
        /*000c*/ 	.byte	0x04, 0x12
        /*000e*/ 	.short	(.L_3 - .L_2)
	.align		4
.L_2:
        /*0010*/ 	.word	index@(triton_red_fused_div_mse_loss_30)
        /*0014*/ 	.word	0x00000000


	//----- nvinfo : EIATTR_FRAME_SIZE
	.align		4
.L_3:
        /*0018*/ 	.byte	0x04, 0x11
        /*001a*/ 	.short	(.L_5 - .L_4)
	.align		4
.L_4:
        /*001c*/ 	.word	index@(triton_red_fused_div_mse_loss_30)
        /*0020*/ 	.word	0x00000000


	//----- nvinfo : EIATTR_MIN_STACK_SIZE
	.align		4
.L_5:
        /*0024*/ 	.byte	0x04, 0x12
        /*0026*/ 	.short	(.L_7 - .L_6)
	.align		4
.L_6:
        /*0028*/ 	.word	index@(triton_red_fused_div_mse_loss_30)
        /*002c*/ 	.word	0x00000000
.L_7:


//--------------------- .nv.info.triton_red_fused_div_mse_loss_30 --------------------------
	.section	.nv.info.triton_red_fused_div_mse_loss_30,"",@"SHT_CUDA_INFO"
	.sectionflags	@""
	.align	4


	//----- nvinfo : EIATTR_CUDA_API_VERSION
	.align		4
        /*0000*/ 	.byte	0x04, 0x37
        /*0002*/ 	.short	(.L_9 - .L_8)
.L_8:
        /*0004*/ 	.word	0x0000007c


	//----- nvinfo : EIATTR_KPARAM_INFO
	.align		4
.L_9:
        /*0008*/ 	.byte	0x04, 0x17
        /*000a*/ 	.short	(.L_11 - .L_10)
.L_10:
        /*000c*/ 	.word	0x00000000
        /*0010*/ 	.short	0x0004
        /*0012*/ 	.short	0x001c
        /*0014*/ 	.byte	0x00, 0xf0, 0x11, 0x00


	//----- nvinfo : EIATTR_KPARAM_INFO
	.align		4
.L_11:
        /*0018*/ 	.byte	0x04, 0x17
        /*001a*/ 	.short	(.L_13 - .L_12)
.L_12:
        /*001c*/ 	.word	0x00000000
        /*0020*/ 	.short	0x0003
        /*0022*/ 	.short	0x0018
        /*0024*/ 	.byte	0x00, 0xf0, 0x11, 0x00


	//----- nvinfo : EIATTR_KPARAM_INFO
	.align		4
.L_13:
        /*0028*/ 	.byte	0x04, 0x17
        /*002a*/ 	.short	(.L_15 - .L_14)
.L_14:
        /*002c*/ 	.word	0x00000000
        /*0030*/ 	.short	0x0002
        /*0032*/ 	.short	0x0010
        /*0034*/ 	.byte	0x00, 0xf4, 0x21, 0x00


	//----- nvinfo : EIATTR_KPARAM_INFO
	.align		4
.L_15:
        /*0038*/ 	.byte	0x04, 0x17
        /*003a*/ 	.short	(.L_17 - .L_16)
.L_16:
        /*003c*/ 	.word	0x00000000
        /*0040*/ 	.short	0x0001
        /*0042*/ 	.short	0x0008
        /*0044*/ 	.byte	0x00, 0xf4, 0x21, 0x00


	//----- nvinfo : EIATTR_KPARAM_INFO
	.align		4
.L_17:
        /*0048*/ 	.byte	0x04, 0x17
        /*004a*/ 	.short	(.L_19 - .L_18)
.L_18:
        /*004c*/ 	.word	0x00000000
        /*0050*/ 	.short	0x0000
        /*0052*/ 	.short	0x0000
        /*0054*/ 	.byte	0x00, 0xf4, 0x21, 0x00


	//----- nvinfo : EIATTR_SPARSE_MMA_MASK
	.align		4
.L_19:
        /*0058*/ 	.byte	0x03, 0x50
        /*005a*/ 	.short	0x0000


	//----- nvinfo : EIATTR_MAXREG_COUNT
	.align		4
        /*005c*/ 	.byte	0x03, 0x1b
        /*005e*/ 	.short	0x0080


	//----- nvinfo : EIATTR_COOP_GROUP_MASK_REGIDS
	.align		4
        /*0060*/ 	.byte	0x04, 0x29
        /*0062*/ 	.short	(.L_21 - .L_20)


	//   ....[0]....
.L_20:
        /*0064*/ 	.word	0xffffffff


	//   ....[1]....
        /*0068*/ 	.word	0xffffffff


	//   ....[2]....
        /*006c*/ 	.word	0xffffffff


	//   ....[3]....
        /*0070*/ 	.word	0xffffffff


	//   ....[4]....
        /*0074*/ 	.word	0xffffffff


	//   ....[5]....
        /*0078*/ 	.word	0xffffffff


	//   ....[6]....
        /*007c*/ 	.word	0xffffffff


	//   ....[7]....
        /*0080*/ 	.word	0xffffffff


	//   ....[8]....
        /*0084*/ 	.word	0xffffffff


	//----- nvinfo : EIATTR_COOP_GROUP_INSTR_OFFSETS
	.align		4
.L_21:
        /*0088*/ 	.byte	0x04, 0x28
        /*008a*/ 	.short	(.L_23 - .L_22)


	//   ....[0]....
.L_22:
        /*008c*/ 	.word	0x000007b0


	//   ....[1]....
        /*0090*/ 	.word	0x000007d0


	//   ....[2]....
        /*0094*/ 	.word	0x000007f0


	//   ....[3]....
        /*0098*/ 	.word	0x00000820


	//   ....[4]....
        /*009c*/ 	.word	0x00000840


	//   ....[5]....
        /*00a0*/ 	.word	0x000008e0


	//   ....[6]....
        /*00a4*/ 	.word	0x00000900


	//   ....[7]....
        /*00a8*/ 	.word	0x00000920


	//   ....[8]....
        /*00ac*/ 	.word	0x00000950


	//----- nvinfo : EIATTR_EXIT_INSTR_OFFSETS
	.align		4
.L_23:
        /*00b0*/ 	.byte	0x04, 0x1c
        /*00b2*/ 	.short	(.L_25 - .L_24)


	//   ....[0]....
.L_24:
        /*00b4*/ 	.word	0x000009c0


	//   ....[1]....
        /*00b8*/ 	.word	0x00000a10


	//----- nvinfo : EIATTR_REQNTID
	.align		4
.L_25:
        /*00bc*/ 	.byte	0x04, 0x10
        /*00be*/ 	.short	(.L_27 - .L_26)
.L_26:
        /*00c0*/ 	.word	0x00000200
        /*00c4*/ 	.word	0x00000001
        /*00c8*/ 	.word	0x00000001


	//----- nvinfo : EIATTR_CBANK_PARAM_SIZE
	.align		4
.L_27:
        /*00cc*/ 	.byte	0x03, 0x19
        /*00ce*/ 	.short	0x0020


	//----- nvinfo : EIATTR_PARAM_CBANK
	.align		4
        /*00d0*/ 	.byte	0x04, 0x0a
        /*00d2*/ 	.short	(.L_29 - .L_28)
	.align		4
.L_28:
        /*00d4*/ 	.word	index@(.nv.constant0.triton_red_fused_div_mse_loss_30)
        /*00d8*/ 	.short	0x0210
        /*00da*/ 	.short	0x0020


	//----- nvinfo : EIATTR_SW_WAR
	.align		4
.L_29:
        /*00dc*/ 	.byte	0x04, 0x36
        /*00de*/ 	.short	(.L_31 - .L_30)
.L_30:
        /*00e0*/ 	.word	0x00000008
.L_31:


//--------------------- .nv.callgraph             --------------------------
	.section	.nv.callgraph,"",@"SHT_CUDA_CALLGRAPH"
	.align	4
	.sectionentsize	8
	.align		4
        /*0000*/ 	.word	0x00000000
	.align		4
        /*0004*/ 	.word	0xffffffff
	.align		4
        /*0008*/ 	.word	0x00000000
	.align		4
        /*000c*/ 	.word	0xfffffffe
	.align		4
        /*0010*/ 	.word	0x00000000
	.align		4
        /*0014*/ 	.word	0xfffffffd
	.align		4
        /*0018*/ 	.word	0x00000000
	.align		4
        /*001c*/ 	.word	0xfffffffc


//--------------------- .text.triton_red_fused_div_mse_loss_30 --------------------------
	.section	.text.triton_red_fused_div_mse_loss_30,"ax",@progbits
	.sectionflags	@"SHF_BARRIERS=1"
	.align	128
        .global         triton_red_fused_div_mse_loss_30
        .type           triton_red_fused_div_mse_loss_30,@function
        .size           triton_red_fused_div_mse_loss_30,(.L_x_1 - triton_red_fused_div_mse_loss_30)
        .other          triton_red_fused_div_mse_loss_30,@"STO_CUDA_ENTRY STV_DEFAULT"
triton_red_fused_div_mse_loss_30:
.text.triton_red_fused_div_mse_loss_30:
[----:B------:R-:W0:Y:S01]  /*0000*/  LDC R1, c[0x0][0x28] ;  /* 0x00000a00ff017b82 */ /* 0x000e220000000800 */
[----:B------:R-:W1:Y:S07]  /*0010*/  S2R R3, SR_TID.X ;  /* 0x0000000000037919 */ /* 0x000e6e0000002100 */
[----:B------:R-:W2:Y:S01]  /*0020*/  LDC.64 R22, c[0x0][0x218] ;  /* 0x00008600ff167b82 */ /* 0x000ea20000000a00 */
[----:B------:R-:W-:Y:S02]  /*0030*/  CS2R R12, SRZ ;  /* 0x00000000000c7805 */ /* 0x000fe4000001ff00 */
[----:B------:R-:W-:Y:S01]  /*0040*/  CS2R R14, SRZ ;  /* 0x00000000000e7805 */ /* 0x000fe2000001ff00 */
[----:B------:R-:W3:Y:S04]  /*0050*/  S2R R0, SR_CTAID.X ;  /* 0x0000000000007919 */ /* 0x000ee80000002500 */
[----:B------:R-:W4:Y:S01]  /*0060*/  LDC.64 R24, c[0x0][0x210] ;  /* 0x00008400ff187b82 */ /* 0x000f220000000a00 */
[----:B------:R-:W-:-:S02]  /*0070*/  CS2R R4, SRZ ;  /* 0x0000000000047805 */ /* 0x000fc4000001ff00 */
[----:B------:R-:W-:Y:S01]  /*0080*/  CS2R R6, SRZ ;  /* 0x0000000000067805 */ /* 0x000fe2000001ff00 */
[----:B------:R-:W-:Y:S01]  /*0090*/  ULDC.64 UR6, c[0x0][0x208] ;  /* 0x0000820000067ab9 */ /* 0x000fe20000000a00 */
[----:B------:R-:W-:Y:S02]  /*00a0*/  CS2R R8, SRZ ;  /* 0x0000000000087805 */ /* 0x000fe4000001ff00 */
[----:B------:R-:W-:Y:S02]  /*00b0*/  CS2R R10, SRZ ;  /* 0x00000000000a7805 */ /* 0x000fe4000001ff00 */
[----:B------:R-:W-:Y:S02]  /*00c0*/  CS2R R16, SRZ ;  /* 0x0000000000107805 */ /* 0x000fe4000001ff00 */
[----:B------:R-:W-:Y:S02]  /*00d0*/  CS2R R18, SRZ ;  /* 0x0000000000127805 */ /* 0x000fe4000001ff00 */
[----:B-1----:R-:W-:-:S04]  /*00e0*/  SHF.L.U32 R3, R3, 0x2, RZ ;  /* 0x0000000203037819 */ /* 0x002fc800000006ff */
[----:B------:R-:W-:Y:S02]  /*00f0*/  LOP3.LUT R3, R3, 0x7fc, RZ, 0xc0, !PT ;  /* 0x000007fc03037812 */ /* 0x000fe400078ec0ff */
[C---:B---3--:R-:W-:Y:S02]  /*0100*/  ISETP.GE.AND P0, PT, R0.reuse, 0x200, PT ;  /* 0x000002000000780c */ /* 0x048fe40003f06270 */
[----:B------:R-:W-:-:S05]  /*0110*/  LEA R3, R0, R3, 0xd ;  /* 0x0000000300037211 */ /* 0x000fca00078e68ff */
[----:B--2---:R-:W-:-:S04]  /*0120*/  IMAD.WIDE R22, R3, 0x4, R22 ;  /* 0x0000000403167825 */ /* 0x004fc800078e0216 */
[----:B----4-:R-:W-:Y:S02]  /*0130*/  IMAD.WIDE R24, R3, 0x4, R24 ;  /* 0x0000000403187825 */ /* 0x010fe400078e0218 */
[----:B------:R-:W2:Y:S04]  /*0140*/  @!P0 LDG.E.EF.128 R12, desc[UR6][R22.64] ;  /* 0x00000006160c8981 */ /* 0x000ea8000c0e1d00 */
[----:B------:R-:W3:Y:S04]  /*0150*/  @!P0 LDG.E.EF.128 R4, desc[UR6][R22.64+0x2000] ;  /* 0x0020000616048981 */ /* 0x000ee8000c0e1d00 */
[----:B------:R-:W4:Y:S04]  /*0160*/  @!P0 LDG.E.EF.128 R8, desc[UR6][R24.64+0x2000] ;  /* 0x0020000618088981 */ /* 0x000f28000c0e1d00 */
[----:B------:R-:W5:Y:S01]  /*0170*/  @!P0 LDG.E.EF.128 R16, desc[UR6][R24.64] ;  /* 0x0000000618108981 */ /* 0x000f62000c0e1d00 */
[----:B--2---:R-:W-:-:S02]  /*0180*/  SEL R15, R15, RZ, !P0 ;  /* 0x000000ff0f0f7207 */ /* 0x004fc40004000000 */
[----:B---3--:R-:W-:-:S03]  /*0190*/  SEL R5, R5, RZ, !P0 ;  /* 0x000000ff05057207 */ /* 0x008fc60004000000 */
[----:B------:R-:W-:Y:S01]  /*01a0*/  FMUL R20, R15, 7.62939453125e-06 ;  /* 0x370000000f147820 */ /* 0x000fe20000400000 */
[----:B------:R-:W-:Y:S02]  /*01b0*/  SEL R21, R13, RZ, !P0 ;  /* 0x000000ff0d157207 */ /* 0x000fe40004000000 */
[----:B------:R-:W-:Y:S01]  /*01c0*/  SEL R15, R4, RZ, !P0 ;  /* 0x000000ff040f7207 */ /* 0x000fe20004000000 */
[----:B------:R-:W-:Y:S01]  /*01d0*/  FMUL R4, R5, 7.62939453125e-06 ;  /* 0x3700000005047820 */ /* 0x000fe20000400000 */
[----:B----4-:R-:W-:Y:S02]  /*01e0*/  SEL R9, R9, RZ, !P0 ;  /* 0x000000ff09097207 */ /* 0x010fe40004000000 */
[----:B------:R-:W-:Y:S01]  /*01f0*/  SEL R3, R12, RZ, !P0 ;  /* 0x000000ff0c037207 */ /* 0x000fe20004000000 */
[----:B------:R-:W-:Y:S01]  /*0200*/  FMUL R21, R21, 7.62939453125e-06 ;  /* 0x3700000015157820 */ /* 0x000fe20000400000 */
[----:B-----5:R-:W-:Y:S01]  /*0210*/  SEL R12, R17, RZ, !P0 ;  /* 0x000000ff110c7207 */ /* 0x020fe20004000000 */
[----:B------:R-:W-:Y:S01]  /*0220*/  FFMA R4, R9, 7.62939453125e-06, -R4 ;  /* 0x3700000009047823 */ /* 0x000fe20000000804 */
[----:B------:R-:W-:-:S02]  /*0230*/  SEL R28, R6, RZ, !P0 ;  /* 0x000000ff061c7207 */ /* 0x000fc40004000000 */
[----:B------:R-:W-:Y:S01]  /*0240*/  SEL R7, R7, RZ, !P0 ;  /* 0x000000ff07077207 */ /* 0x000fe20004000000 */
[----:B------:R-:W-:Y:S01]  /*0250*/  FFMA R21, R12, 7.62939453125e-06, -R21 ;  /* 0x370000000c157823 */ /* 0x000fe20000000815 */
[----:B------:R-:W-:Y:S01]  /*0260*/  SEL R5, R10, RZ, !P0 ;  /* 0x000000ff0a057207 */ /* 0x000fe20004000000 */
[----:B------:R-:W-:Y:S01]  /*0270*/  FMUL R28, R28, 7.62939453125e-06 ;  /* 0x370000001c1c7820 */ /* 0x000fe20000400000 */
[----:B------:R-:W-:Y:S01]  /*0280*/  SEL R6, R11, RZ, !P0 ;  /* 0x000000ff0b067207 */ /* 0x000fe20004000000 */
[----:B------:R-:W-:Y:S01]  /*0290*/  FMUL R27, R7, 7.62939453125e-06 ;  /* 0x37000000071b7820 */ /* 0x000fe20000400000 */
[----:B------:R-:W-:Y:S01]  /*02a0*/  FMUL R4, R4, R4 ;  /* 0x0000000404047220 */ /* 0x000fe20000400000 */
[----:B------:R-:W-:Y:S01]  /*02b0*/  SEL R8, R8, RZ, !P0 ;  /* 0x000000ff08087207 */ /* 0x000fe20004000000 */
[----:B------:R-:W-:Y:S01]  /*02c0*/  FMUL R15, R15, 7.62939453125e-06 ;  /* 0x370000000f0f7820 */ /* 0x000fe20000400000 */
[----:B------:R-:W-:Y:S01]  /*02d0*/  FFMA R27, R6, 7.62939453125e-06, -R27 ;  /* 0x37000000061b7823 */ /* 0x000fe2000000081b */
[----:B------:R-:W-:Y:S01]  /*02e0*/  FFMA R28, R5, 7.62939453125e-06, -R28 ;  /* 0x37000000051c7823 */ /* 0x000fe2000000081c */
[----:B------:R-:W-:Y:S01]  /*02f0*/  FFMA R21, R21, R21, R4 ;  /* 0x0000001515157223 */ /* 0x000fe20000000004 */
[----:B------:R-:W-:-:S02]  /*0300*/  CS2R R4, SRZ ;  /* 0x0000000000047805 */ /* 0x000fc4000001ff00 */
[----:B------:R-:W-:Y:S02]  /*0310*/  CS2R R6, SRZ ;  /* 0x0000000000067805 */ /* 0x000fe4000001ff00 */
[----:B------:R-:W-:Y:S01]  /*0320*/  SEL R14, R14, RZ, !P0 ;  /* 0x000000ff0e0e7207 */ /* 0x000fe20004000000 */
[----:B------:R-:W-:Y:S01]  /*0330*/  FFMA R15, R8, 7.62939453125e-06, -R15 ;  /* 0x37000000080f7823 */ /* 0x000fe2000000080f */
[----:B------:R-:W-:Y:S01]  /*0340*/  SEL R13, R16, RZ, !P0 ;  /* 0x000000ff100d7207 */ /* 0x000fe20004000000 */
[----:B------:R-:W-:Y:S01]  /*0350*/  FMUL R16, R3, 7.62939453125e-06 ;  /* 0x3700000003107820 */ /* 0x000fe20000400000 */
[----:B------:R-:W-:Y:S02]  /*0360*/  CS2R R8, SRZ ;  /* 0x0000000000087805 */ /* 0x000fe4000001ff00 */
[----:B------:R-:W-:Y:S02]  /*0370*/  CS2R R10, SRZ ;  /* 0x00000000000a7805 */ /* 0x000fe4000001ff00 */
[----:B------:R-:W-:Y:S01]  /*0380*/  SEL R18, R18, RZ, !P0 ;  /* 0x000000ff12127207 */ /* 0x000fe20004000000 */
[----:B------:R-:W-:Y:S01]  /*0390*/  FMUL R3, R14, 7.62939453125e-06 ;  /* 0x370000000e037820 */ /* 0x000fe20000400000 */
[----:B------:R-:W-:Y:S01]  /*03a0*/  SEL R19, R19, RZ, !P0 ;  /* 0x000000ff13137207 */ /* 0x000fe20004000000 */
[----:B------:R-:W-:Y:S01]  /*03b0*/  FFMA R16, R13, 7.62939453125e-06, -R16 ;  /* 0x370000000d107823 */ /* 0x000fe20000000810 */
[----:B------:R-:W2:Y:S01]  /*03c0*/  @!P0 LDG.E.EF.128 R4, desc[UR6][R22.64+0x4000] ;  /* 0x0040000616048981 */ /* 0x000ea2000c0e1d00 */
[----:B------:R-:W-:Y:S01]  /*03d0*/  FMUL R17, R15, R15 ;  /* 0x0000000f0f117220 */ /* 0x000fe20000400000 */
[----:B------:R-:W-:Y:S01]  /*03e0*/  FFMA R3, R18, 7.62939453125e-06, -R3 ;  /* 0x3700000012037823 */ /* 0x000fe20000000803 */
[----:B------:R-:W-:Y:S01]  /*03f0*/  FFMA R20, R19, 7.62939453125e-06, -R20 ;  /* 0x3700000013147823 */ /* 0x000fe20000000814 */
[----:B------:R-:W3:Y:S01]  /*0400*/  @!P0 LDG.E.EF.128 R8, desc[UR6][R24.64+0x4000] ;  /* 0x0040000618088981 */ /* 0x000ee2000c0e1d00 */
[----:B------:R-:W-:Y:S01]  /*0410*/  FFMA R26, R16, R16, R17 ;  /* 0x00000010101a7223 */ /* 0x000fe20000000011 */
[----:B------:R-:W-:-:S02]  /*0420*/  CS2R R16, SRZ ;  /* 0x0000000000107805 */ /* 0x000fc4000001ff00 */
[----:B------:R-:W-:Y:S02]  /*0430*/  CS2R R18, SRZ ;  /* 0x0000000000127805 */ /* 0x000fe4000001ff00 */
[----:B------:R-:W-:Y:S02]  /*0440*/  CS2R R12, SRZ ;  /* 0x00000000000c7805 */ /* 0x000fe4000001ff00 */
[----:B------:R-:W-:Y:S02]  /*0450*/  CS2R R14, SRZ ;  /* 0x00000000000e7805 */ /* 0x000fe4000001ff00 */
[----:B------:R-:W4:Y:S04]  /*0460*/  @!P0 LDG.E.EF.128 R16, desc[UR6][R22.64+0x6000] ;  /* 0x0060000616108981 */ /* 0x000f28000c0e1d00 */
[----:B------:R1:W5:Y:S01]  /*0470*/  @!P0 LDG.E.EF.128 R12, desc[UR6][R24.64+0x6000] ;  /* 0x00600006180c8981 */ /* 0x000362000c0e1d00 */
[----:B------:R-:W-:Y:S01]  /*0480*/  FMUL R28, R28, R28 ;  /* 0x0000001c1c1c7220 */ /* 0x000fe20000400000 */
[----:B------:R-:W-:-:S03]  /*0490*/  FMUL R27, R27, R27 ;  /* 0x0000001b1b1b7220 */ /* 0x000fc60000400000 */
[----:B------:R-:W-:Y:S01]  /*04a0*/  FFMA R3, R3, R3, R28 ;  /* 0x0000000303037223 */ /* 0x000fe2000000001c */
[----:B------:R-:W-:Y:S01]  /*04b0*/  FFMA R20, R20, R20, R27 ;  /* 0x0000001414147223 */ /* 0x000fe2000000001b */
[----:B------:R-:W1:Y:S01]  /*04c0*/  S2UR UR5, SR_CgaCtaId ;  /* 0x00000000000579c3 */ /* 0x000e620000008800 */
[----:B------:R-:W-:Y:S02]  /*04d0*/  UMOV UR4, 0x400 ;  /* 0x0000040000047882 */ /* 0x000fe40000000000 */
[----:B01----:R-:W-:Y:S01]  /*04e0*/  UPRMT UR4, UR5, 0x654, UR4 ;  /* 0x0000065405047896 */ /* 0x003fe20008000004 */
[----:B--2---:R-:W-:Y:S02]  /*04f0*/  SEL R4, R4, RZ, !P0 ;  /* 0x000000ff04047207 */ /* 0x004fe40004000000 */
[----:B------:R-:W-:Y:S02]  /*0500*/  SEL R5, R5, RZ, !P0 ;  /* 0x000000ff05057207 */ /* 0x000fe40004000000 */
[----:B------:R-:W-:Y:S01]  /*0510*/  SEL R25, R7, RZ, !P0 ;  /* 0x000000ff07197207 */ /* 0x000fe20004000000 */
[----:B------:R-:W-:Y:S01]  /*0520*/  FMUL R4, R4, 7.62939453125e-06 ;  /* 0x3700000004047820 */ /* 0x000fe20000400000 */
[----:B---3--:R-:W-:Y:S01]  /*0530*/  SEL R7, R8, RZ, !P0 ;  /* 0x000000ff08077207 */ /* 0x008fe20004000000 */
[----:B------:R-:W-:Y:S01]  /*0540*/  FMUL R5, R5, 7.62939453125e-06 ;  /* 0x3700000005057820 */ /* 0x000fe20000400000 */
[----:B------:R-:W-:-:S02]  /*0550*/  SEL R24, R9, RZ, !P0 ;  /* 0x000000ff09187207 */ /* 0x000fc40004000000 */
[----:B------:R-:W-:Y:S01]  /*0560*/  SEL R6, R6, RZ, !P0 ;  /* 0x000000ff06067207 */ /* 0x000fe20004000000 */
[----:B------:R-:W-:Y:S02]  /*0570*/  FFMA R7, R7, 7.62939453125e-06, -R4 ;  /* 0x3700000007077823 */ /* 0x000fe40000000804 */
[----:B------:R-:W-:Y:S01]  /*0580*/  FFMA R4, R24, 7.62939453125e-06, -R5 ;  /* 0x3700000018047823 */ /* 0x000fe20000000805 */
[----:B----4-:R-:W-:Y:S02]  /*0590*/  SEL R16, R16, RZ, !P0 ;  /* 0x000000ff10107207 */ /* 0x010fe40004000000 */
[----:B------:R-:W-:Y:S01]  /*05a0*/  SEL R17, R17, RZ, !P0 ;  /* 0x000000ff11117207 */ /* 0x000fe20004000000 */
[----:B------:R-:W-:Y:S01]  /*05b0*/  FMUL R6, R6, 7.62939453125e-06 ;  /* 0x3700000006067820 */ /* 0x000fe20000400000 */
[----:B------:R-:W-:Y:S01]  /*05c0*/  SEL R9, R10, RZ, !P0 ;  /* 0x000000ff0a097207 */ /* 0x000fe20004000000 */
[----:B------:R-:W-:Y:S01]  /*05d0*/  FFMA R26, R7, R7, R26 ;  /* 0x00000007071a7223 */ /* 0x000fe2000000001a */
[----:B------:R-:W-:Y:S01]  /*05e0*/  FFMA R21, R4, R4, R21 ;  /* 0x0000000404157223 */ /* 0x000fe20000000015 */
[----:B------:R-:W-:Y:S01]  /*05f0*/  SEL R18, R18, RZ, !P0 ;  /* 0x000000ff12127207 */ /* 0x000fe20004000000 */
[----:B------:R-:W-:Y:S01]  /*0600*/  FMUL R17, R17, 7.62939453125e-06 ;  /* 0x3700000011117820 */ /* 0x000fe20000400000 */
[----:B-----5:R-:W-:Y:S01]  /*0610*/  SEL R7, R12, RZ, !P0 ;  /* 0x000000ff0c077207 */ /* 0x020fe20004000000 */
[----:B------:R-:W-:Y:S01]  /*0620*/  FMUL R16, R16, 7.62939453125e-06 ;  /* 0x3700000010107820 */ /* 0x000fe20000400000 */
[----:B------:R-:W-:Y:S01]  /*0630*/  SEL R4, R13, RZ, !P0 ;  /* 0x000000ff0d047207 */ /* 0x000fe20004000000 */
[----:B------:R-:W-:Y:S01]  /*0640*/  FFMA R6, R9, 7.62939453125e-06, -R6 ;  /* 0x3700000009067823 */ /* 0x000fe20000000806 */
[----:B------:R-:W-:Y:S01]  /*0650*/  SEL R11, R11, RZ, !P0 ;  /* 0x000000ff0b0b7207 */ /* 0x000fe20004000000 */
[----:B------:R-:W-:Y:S01]  /*0660*/  FMUL R8, R25, 7.62939453125e-06 ;  /* 0x3700000019087820 */ /* 0x000fe20000400000 */
[----:B------:R-:W-:Y:S01]  /*0670*/  SEL R19, R19, RZ, !P0 ;  /* 0x000000ff13137207 */ /* 0x000fe20004000000 */
[----:B------:R-:W-:Y:S01]  /*0680*/  FMUL R18, R18, 7.62939453125e-06 ;  /* 0x3700000012127820 */ /* 0x000fe20000400000 */
[----:B------:R-:W-:Y:S01]  /*0690*/  SEL R9, R14, RZ, !P0 ;  /* 0x000000ff0e097207 */ /* 0x000fe20004000000 */
[----:B------:R-:W-:Y:S01]  /*06a0*/  FFMA R4, R4, 7.62939453125e-06, -R17 ;  /* 0x3700000004047823 */ /* 0x000fe20000000811 */
[----:B------:R-:W-:Y:S01]  /*06b0*/  FFMA R7, R7, 7.62939453125e-06, -R16 ;  /* 0x3700000007077823 */ /* 0x000fe20000000810 */
[----:B------:R-:W-:Y:S01]  /*06c0*/  FFMA R3, R6, R6, R3 ;  /* 0x0000000606037223 */ /* 0x000fe20000000003 */
[----:B------:R-:W-:Y:S01]  /*06d0*/  SEL R6, R15, RZ, !P0 ;  /* 0x000000ff0f067207 */ /* 0x000fe20004000000 */
[----:B------:R-:W-:Y:S01]  /*06e0*/  FFMA R5, R11, 7.62939453125e-06, -R8 ;  /* 0x370000000b057823 */ /* 0x000fe20000000808 */
[----:B------:R-:W-:Y:S01]  /*06f0*/  FFMA R18, R9, 7.62939453125e-06, -R18 ;  /* 0x3700000009127823 */ /* 0x000fe20000000812 */
[----:B------:R-:W-:Y:S01]  /*0700*/  FMUL R19, R19, 7.62939453125e-06 ;  /* 0x3700000013137820 */ /* 0x000fe20000400000 */
[----:B------:R-:W-:Y:S01]  /*0710*/  FFMA R21, R4, R4, R21 ;  /* 0x0000000404157223 */ /* 0x000fe20000000015 */
[----:B------:R-:W-:Y:S01]  /*0720*/  FFMA R26, R7, R7, R26 ;  /* 0x00000007071a7223 */ /* 0x000fe2000000001a */
[----:B------:R-:W-:Y:S01]  /*0730*/  FFMA R20, R5, R5, R20 ;  /* 0x0000000505147223 */ /* 0x000fe20000000014 */
[----:B------:R-:W-:Y:S01]  /*0740*/  FFMA R19, R6, 7.62939453125e-06, -R19 ;  /* 0x3700000006137823 */ /* 0x000fe20000000813 */
[----:B------:R-:W-:Y:S01]  /*0750*/  FFMA R3, R18, R18, R3 ;  /* 0x0000001212037223 */ /* 0x000fe20000000003 */
[----:B------:R-:W-:-:S02]  /*0760*/  FADD R26, R21, R26 ;  /* 0x0000001a151a7221 */ /* 0x000fc40000000000 */
[----:B------:R-:W-:Y:S02]  /*0770*/  FFMA R20, R19, R19, R20 ;  /* 0x0000001313147223 */ /* 0x000fe40000000014 */
[----:B------:R-:W-:-:S04]  /*0780*/  FADD R3, R3, R26 ;  /* 0x0000001a03037221 */ /* 0x000fc80000000000 */
[----:B------:R-:W-:-:S05]  /*0790*/  FADD R3, R20, R3 ;  /* 0x0000000314037221 */ /* 0x000fca0000000000 */
[----:B------:R-:W-:-:S05]  /*07a0*/  FSEL R3, R3, RZ, !P0 ;  /* 0x000000ff03037208 */ /* 0x000fca0004000000 */
[----:B------:R-:W0:Y:S02]  /*07b0*/  SHFL.BFLY PT, R4, R3, 0x10, 0x1f ;  /* 0x0e001f0003047f89 */ /* 0x000e2400000e0000 */
[----:B0-----:R-:W-:-:S05]  /*07c0*/  FADD R4, R3, R4 ;  /* 0x0000000403047221 */ /* 0x001fca0000000000 */
[----:B------:R-:W0:Y:S02]  /*07d0*/  SHFL.BFLY PT, R5, R4, 0x8, 0x1f ;  /* 0x0d001f0004057f89 */ /* 0x000e2400000e0000 */
[----:B0-----:R-:W-:-:S05]  /*07e0*/  FADD R5, R4, R5 ;  /* 0x0000000504057221 */ /* 0x001fca0000000000 */
[----:B------:R-:W0:Y:S01]  /*07f0*/  SHFL.BFLY PT, R6, R5, 0x4, 0x1f ;  /* 0x0c801f0005067f89 */ /* 0x000e2200000e0000 */
[----:B------:R-:W1:Y:S01]  /*0800*/  S2R R9, SR_TID.X ;  /* 0x0000000000097919 */ /* 0x000e620000002100 */
[----:B0-----:R-:W-:-:S05]  /*0810*/  FADD R6, R5, R6 ;  /* 0x0000000605067221 */ /* 0x001fca0000000000 */
[----:B------:R-:W0:Y:S02]  /*0820*/  SHFL.BFLY PT, R7, R6, 0x2, 0x1f ;  /* 0x0c401f0006077f89 */ /* 0x000e2400000e0000 */
[----:B0-----:R-:W-:-:S05]  /*0830*/  FADD R7, R6, R7 ;  /* 0x0000000706077221 */ /* 0x001fca0000000000 */
[----:B------:R-:W0:Y:S01]  /*0840*/  SHFL.BFLY PT, R8, R7, 0x1, 0x1f ;  /* 0x0c201f0007087f89 */ /* 0x000e2200000e0000 */
[----:B-1----:R-:W-:Y:S02]  /*0850*/  LOP3.LUT P0, RZ, R9, 0x1f, RZ, 0xc0, !PT ;  /* 0x0000001f09ff7812 */ /* 0x002fe4000780c0ff */
[----:B------:R-:W-:-:S04]  /*0860*/  SHF.R.U32.HI R3, RZ, 0x3, R9 ;  /* 0x00000003ff037819 */ /* 0x000fc80000011609 */
[----:B------:R-:W-:Y:S01]  /*0870*/  LOP3.LUT R3, R3, 0x3c, RZ, 0xc0, !PT ;  /* 0x0000003c03037812 */ /* 0x000fe200078ec0ff */
[----:B0-----:R-:W-:-:S06]  /*0880*/  FADD R8, R7, R8 ;  /* 0x0000000807087221 */ /* 0x001fcc0000000000 */
[----:B------:R-:W-:Y:S01]  /*0890*/  @!P0 STS [R3+UR4], R8 ;  /* 0x0000000803008988 */ /* 0x000fe20008000804 */
[----:B------:R-:W-:Y:S01]  /*08a0*/  BAR.SYNC.DEFER_BLOCKING 0x0 ;  /* 0x0000000000007b1d */ /* 0x000fe20000010000 */
[C---:B------:R-:W-:Y:S02]  /*08b0*/  ISETP.GE.AND P1, PT, R9.reuse, 0x10, PT ;  /* 0x000000100900780c */ /* 0x040fe40003f26270 */
[----:B------:R-:W-:-:S11]  /*08c0*/  SHF.L.U32 R11, R9, 0x2, RZ ;  /* 0x00000002090b7819 */ /* 0x000fd600000006ff */
[----:B------:R-:W0:Y:S04]  /*08d0*/  @!P1 LDS R2, [R11+UR4] ;  /* 0x000000040b029984 */ /* 0x000e280008000800 */
[----:B0-----:R-:W0:Y:S02]  /*08e0*/  SHFL.BFLY PT, R5, R2, 0x8, 0x1f ;  /* 0x0d001f0002057f89 */ /* 0x001e2400000e0000 */
[----:B0-----:R-:W-:-:S05]  /*08f0*/  FADD R5, R2, R5 ;  /* 0x0000000502057221 */ /* 0x001fca0000000000 */
[----:B------:R-:W0:Y:S02]  /*0900*/  SHFL.BFLY PT, R4, R5, 0x4, 0x1f ;  /* 0x0c801f0005047f89 */ /* 0x000e2400000e0000 */
[----:B0-----:R-:W-:-:S05]  /*0910*/  FADD R4, R5, R4 ;  /* 0x0000000405047221 */ /* 0x001fca0000000000 */
[----:B------:R-:W0:Y:S01]  /*0920*/  SHFL.BFLY PT, R7, R4, 0x2, 0x1f ;  /* 0x0c401f0004077f89 */ /* 0x000e2200000e0000 */
[----:B------:R-:W-:Y:S01]  /*0930*/  LOP3.LUT P0, RZ, R9, 0xf, RZ, 0xc0, !PT ;  /* 0x0000000f09ff7812 */ /* 0x000fe2000780c0ff */
[----:B0-----:R-:W-:-:S05]  /*0940*/  FADD R7, R4, R7 ;  /* 0x0000000704077221 */ /* 0x001fca0000000000 */
[----:B------:R-:W0:Y:S01]  /*0950*/  SHFL.BFLY PT, R6, R7, 0x1, 0x1f ;  /* 0x0c201f0007067f89 */ /* 0x000e2200000e0000 */
[C---:B------:R-:W-:Y:S02]  /*0960*/  ISETP.LT.AND P0, PT, R9.reuse, 0x10, !P0 ;  /* 0x000000100900780c */ /* 0x040fe40004701270 */
[----:B------:R-:W-:-:S04]  /*0970*/  LOP3.LUT P1, RZ, R9, 0x1ff, RZ, 0xc0, !PT ;  /* 0x000001ff09ff7812 */ /* 0x000fc8000782c0ff */
[----:B------:R-:W-:Y:S01]  /*0980*/  ISETP.LT.AND P1, PT, R0, 0x200, !P1 ;  /* 0x000002000000780c */ /* 0x000fe20004f21270 */
[----:B0-----:R-:W-:-:S06]  /*0990*/  FADD R6, R7, R6 ;  /* 0x0000000607067221 */ /* 0x001fcc0000000000 */
[----:B------:R0:W-:Y:S01]  /*09a0*/  @P0 STS [R11+UR4], R6 ;  /* 0x000000060b000988 */ /* 0x0001e20008000804 */
[----:B------:R-:W-:Y:S06]  /*09b0*/  BAR.SYNC.DEFER_BLOCKING 0x0 ;  /* 0x0000000000007b1d */ /* 0x000fec0000010000 */
[----:B0-----:R-:W-:Y:S05]  /*09c0*/  @!P1 EXIT ;  /* 0x000000000000994d */ /* 0x001fea0003800000 */
[----:B------:R-:W0:Y:S01]  /*09d0*/  LDS R5, [UR4] ;  /* 0x00000004ff057984 */ /* 0x000e220008000800 */
[----:B------:R-:W1:Y:S02]  /*09e0*/  LDC.64 R2, c[0x0][0x220] ;  /* 0x00008800ff027b82 */ /* 0x000e640000000a00 */
[----:B-1----:R-:W-:-:S05]  /*09f0*/  IMAD.WIDE R2, R0, 0x4, R2 ;  /* 0x0000000400027825 */ /* 0x002fca00078e0202 */
[----:B0-----:R-:W-:Y:S01]  /*0a00*/  STG.E desc[UR6][R2.64], R5 ;  /* 0x0000000502007986 */ /* 0x001fe2000c101906 */
[----:B------:R-:W-:Y:S05]  /*0a10*/  EXIT ;  /* 0x000000000000794d */ /* 0x000fea0003800000 */
.L_x_0:
[----:B------:R-:W-:-:S00]  /*0a20*/  BRA `(.L_x_0) ;  /* 0xfffffffc00fc7947 */ /* 0x000fc0000383ffff */
[----:B------:R-:W-:-:S00]  /*0a30*/  NOP ;  /* 0x0000000000007918 */ /* 0x000fc00000000000 */
        /* <DEDUP_REMOVED lines=12> */
.L_x_1:


//--------------------- .nv.shared.triton_red_fused_div_mse_loss_30 --------------------------
	.section	.nv.shared.triton_red_fused_div_mse_loss_30,"aw",@nobits
	.sectionflags	@""
	.align	16
	.zero		1024


//--------------------- .nv.constant0.triton_red_fused_div_mse_loss_30 --------------------------
	.section	.nv.constant0.triton_red_fused_div_mse_loss_30,"a",@progbits
	.sectionflags	@""
	.align	4
.nv.constant0.triton_red_fused_div_mse_loss_30:
	.zero		560
